	.headerflags	@"EF_CUDA_TEXMODE_UNIFIED EF_CUDA_64BIT_ADDRESS EF_CUDA_ACCELERATORS EF_CUDA_SM90 EF_CUDA_VIRTUAL_SM(EF_CUDA_SM90)"
	.elftype	@"ET_EXEC"


//--------------------- .nv.info                  --------------------------
	.section	.nv.info,"",@"SHT_CUDA_INFO"
	.align	4


	//----- nvinfo : EIATTR_REGCOUNT
	.align		4
        /*0000*/ 	.byte	0x04, 0x2f
        /*0002*/ 	.short	(.L_1 - .L_0)
	.align		4
.L_0:
        /*0004*/ 	.word	index@(triton_poi_fused_convolution_relu_threshold_backward_5)
        /*0008*/ 	.word	0x0000000c


	//----- nvinfo : EIATTR_MIN_STACK_SIZE
	.align		4
.L_1:
        /*000c*/ 	.byte	0x04, 0x12
        /*000e*/ 	.short	(.L_3 - .L_2)
	.align		4
.L_2:
        /*0010*/ 	.word	index@(triton_poi_fused_convolution_relu_threshold_backward_5)
        /*0014*/ 	.word	0x00000000


	//----- nvinfo : EIATTR_FRAME_SIZE
	.align		4
.L_3:
        /*0018*/ 	.byte	0x04, 0x11
        /*001a*/ 	.short	(.L_5 - .L_4)
	.align		4
.L_4:
        /*001c*/ 	.word	index@(triton_poi_fused_convolution_relu_threshold_backward_5)
        /*0020*/ 	.word	0x00000000


	//----- nvinfo : EIATTR_MIN_STACK_SIZE
	.align		4
.L_5:
        /*0024*/ 	.byte	0x04, 0x12
        /*0026*/ 	.short	(.L_7 - .L_6)
	.align		4
.L_6:
        /*0028*/ 	.word	index@(triton_poi_fused_convolution_relu_threshold_backward_5)
        /*002c*/ 	.word	0x00000000
.L_7:


//--------------------- .nv.info.triton_poi_fused_convolution_relu_threshold_backward_5 --------------------------
	.section	.nv.info.triton_poi_fused_convolution_relu_threshold_backward_5,"",@"SHT_CUDA_INFO"
	.sectionflags	@""
	.align	4


	//----- nvinfo : EIATTR_CUDA_API_VERSION
	.align		4
        /*0000*/ 	.byte	0x04, 0x37
        /*0002*/ 	.short	(.L_9 - .L_8)
.L_8:
        /*0004*/ 	.word	0x0000007c


	//----- nvinfo : EIATTR_KPARAM_INFO
	.align		4
.L_9:
        /*0008*/ 	.byte	0x04, 0x17
        /*000a*/ 	.short	(.L_11 - .L_10)
.L_10:
        /*000c*/ 	.word	0x00000000
        /*0010*/ 	.short	0x0003
        /*0012*/ 	.short	0x0018
        /*0014*/ 	.byte	0x00, 0xf0, 0x11, 0x00


	//----- nvinfo : EIATTR_KPARAM_INFO
	.align		4
.L_11:
        /*0018*/ 	.byte	0x04, 0x17
        /*001a*/ 	.short	(.L_13 - .L_12)
.L_12:
        /*001c*/ 	.word	0x00000000
        /*0020*/ 	.short	0x0002
        /*0022*/ 	.short	0x0010
        /*0024*/ 	.byte	0x00, 0xf4, 0x21, 0x00


	//----- nvinfo : EIATTR_KPARAM_INFO
	.align		4
.L_13:
        /*0028*/ 	.byte	0x04, 0x17
        /*002a*/ 	.short	(.L_15 - .L_14)
.L_14:
        /*002c*/ 	.word	0x00000000
        /*0030*/ 	.short	0x0001
        /*0032*/ 	.short	0x0008
        /*0034*/ 	.byte	0x00, 0xf4, 0x21, 0x00


	//----- nvinfo : EIATTR_KPARAM_INFO
	.align		4
.L_15:
        /*0038*/ 	.byte	0x04, 0x17
        /*003a*/ 	.short	(.L_17 - .L_16)
.L_16:
        /*003c*/ 	.word	0x00000000
        /*0040*/ 	.short	0x0000
        /*0042*/ 	.short	0x0000
        /*0044*/ 	.byte	0x00, 0xf4, 0x21, 0x00


	//----- nvinfo : EIATTR_SPARSE_MMA_MASK
	.align		4
.L_17:
        /*0048*/ 	.byte	0x03, 0x50
        /*004a*/ 	.short	0x0000


	//----- nvinfo : EIATTR_MAXREG_COUNT
	.align		4
        /*004c*/ 	.byte	0x03, 0x1b
        /*004e*/ 	.short	0x00ff


	//----- nvinfo : EIATTR_EXIT_INSTR_OFFSETS
	.align		4
        /*0050*/ 	.byte	0x04, 0x1c
        /*0052*/ 	.short	(.L_19 - .L_18)


	//   ....[0]....
.L_18:
        /*0054*/ 	.word	0x00000210


	//----- nvinfo : EIATTR_REQNTID
	.align		4
.L_19:
        /*0058*/ 	.byte	0x04, 0x10
        /*005a*/ 	.short	(.L_21 - .L_20)
.L_20:
        /*005c*/ 	.word	0x00000100
        /*0060*/ 	.word	0x00000001
        /*0064*/ 	.word	0x00000001


	//----- nvinfo : EIATTR_CBANK_PARAM_SIZE
	.align		4
.L_21:
        /*0068*/ 	.byte	0x03, 0x19
        /*006a*/ 	.short	0x001c


	//----- nvinfo : EIATTR_PARAM_CBANK
	.align		4
        /*006c*/ 	.byte	0x04, 0x0a
        /*006e*/ 	.short	(.L_23 - .L_22)
	.align		4
.L_22:
        /*0070*/ 	.word	index@(.nv.constant0.triton_poi_fused_convolution_relu_threshold_backward_5)
        /*0074*/ 	.short	0x0210
        /*0076*/ 	.short	0x001c


	//----- nvinfo : EIATTR_SW_WAR
	.align		4
.L_23:
        /*0078*/ 	.byte	0x04, 0x36
        /*007a*/ 	.short	(.L_25 - .L_24)
.L_24:
        /*007c*/ 	.word	0x00000008
.L_25:


//--------------------- .nv.callgraph             --------------------------
	.section	.nv.callgraph,"",@"SHT_CUDA_CALLGRAPH"
	.align	4
	.sectionentsize	8
	.align		4
        /*0000*/ 	.word	0x00000000
	.align		4
        /*0004*/ 	.word	0xffffffff
	.align		4
        /*0008*/ 	.word	0x00000000
	.align		4
        /*000c*/ 	.word	0xfffffffe
	.align		4
        /*0010*/ 	.word	0x00000000
	.align		4
        /*0014*/ 	.word	0xfffffffd
	.align		4
        /*0018*/ 	.word	0x00000000
	.align		4
        /*001c*/ 	.word	0xfffffffc


//--------------------- .text.triton_poi_fused_convolution_relu_threshold_backward_5 --------------------------
	.section	.text.triton_poi_fused_convolution_relu_threshold_backward_5,"ax",@progbits
	.align	128
        .global         triton_poi_fused_convolution_relu_threshold_backward_5
        .type           triton_poi_fused_convolution_relu_threshold_backward_5,@function
        .size           triton_poi_fused_convolution_relu_threshold_backward_5,(.L_x_1 - triton_poi_fused_convolution_relu_threshold_backward_5)
        .other          triton_poi_fused_convolution_relu_threshold_backward_5,@"STO_CUDA_ENTRY STV_DEFAULT"
triton_poi_fused_convolution_relu_threshold_backward_5:
.text.triton_poi_fused_convolution_relu_threshold_backward_5:
[----:B------:R-:W-:Y:S01]  /*0000*/  LDC R1, c[0x0][0x28] ;  /* 0x00000a00ff017b82 */ /* 0x000fe20000000800 */
[----:B------:R-:W1:Y:S07]  /*0010*/  S2R R0, SR_TID.X ;  /* 0x0000000000007919 */ /* 0x000e6e0000002100 */
[----:B------:R-:W2:Y:S01]  /*0020*/  LDC.64 R2, c[0x0][0x210] ;  /* 0x00008400ff027b82 */ /* 0x000ea20000000a00 */
[----:B------:R-:W-:Y:S01]  /*0030*/  ULDC.64 UR4, c[0x0][0x208] ;  /* 0x0000820000047ab9 */ /* 0x000fe20000000a00 */
[----:B------:R-:W-:Y:S01]  /*0040*/  ULDC.64 UR6, c[0x0][0x220] ;  /* 0x0000880000067ab9 */ /* 0x000fe20000000a00 */
[----:B------:R-:W3:Y:S05]  /*0050*/  S2R R7, SR_CTAID.X ;  /* 0x0000000000077919 */ /* 0x000eea0000002500 */
[----:B------:R-:W4:Y:S01]  /*0060*/  LDC.64 R4, c[0x0][0x218] ;  /* 0x00008600ff047b82 */ /* 0x000f220000000a00 */
[----:B-1----:R-:W-:Y:S01]  /*0070*/  IMAD.SHL.U32 R0, R0, 0x2, RZ ;  /* 0x0000000200007824 */ /* 0x002fe200078e00ff */
[----:B---3--:R-:W-:-:S04]  /*0080*/  SHF.R.S32.HI R6, RZ, 0x16, R7 ;  /* 0x00000016ff067819 */ /* 0x008fc80000011407 */
[----:B------:R-:W-:-:S05]  /*0090*/  LOP3.LUT R0, R0, 0x1fe, RZ, 0xc0, !PT ;  /* 0x000001fe00007812 */ /* 0x000fca00078ec0ff */
[----:B------:R-:W-:Y:S01]  /*00a0*/  IMAD R7, R7, 0x200, R0 ;  /* 0x0000020007077824 */ /* 0x000fe200078e0200 */
[----:B------:R-:W-:-:S03]  /*00b0*/  SGXT R0, R6, 0x1 ;  /* 0x000000010600781a */ /* 0x000fc60000000200 */
[----:B--2---:R-:W-:Y:S01]  /*00c0*/  IMAD.WIDE R2, R7, 0x4, R2 ;  /* 0x0000000407027825 */ /* 0x004fe200078e0202 */
[----:B------:R-:W-:-:S04]  /*00d0*/  LEA.HI R0, R0, R7, RZ, 0x6 ;  /* 0x0000000700007211 */ /* 0x000fc800078f30ff */
[----:B------:R-:W-:Y:S01]  /*00e0*/  LOP3.LUT R0, R0, 0xffffffc0, RZ, 0xc0, !PT ;  /* 0xffffffc000007812 */ /* 0x000fe200078ec0ff */
[----:B------:R-:W2:Y:S04]  /*00f0*/  LDG.E.64 R2, desc[UR4][R2.64] ;  /* 0x0000000402027981 */ /* 0x000ea8000c1e1b00 */
[----:B------:R-:W-:-:S04]  /*0100*/  IMAD.IADD R9, R7, 0x1, -R0 ;  /* 0x0000000107097824 */ /* 0x000fc800078e0a00 */
[----:B----4-:R-:W-:-:S06]  /*0110*/  IMAD.WIDE R4, R9, 0x4, R4 ;  /* 0x0000000409047825 */ /* 0x010fcc00078e0204 */
[----:B------:R-:W2:Y:S02]  /*0120*/  LDG.E.EL.64 R4, desc[UR4][R4.64] ;  /* 0x0000000404047981 */ /* 0x000ea4000c2e1b00 */
[C---:B--2---:R-:W-:Y:S01]  /*0130*/  FADD R0, R2.reuse, R4 ;  /* 0x0000000402007221 */ /* 0x044fe20000000000 */
[C---:B------:R-:W-:Y:S01]  /*0140*/  FADD R6, R3.reuse, R5 ;  /* 0x0000000503067221 */ /* 0x040fe20000000000 */
[----:B------:R-:W-:Y:S02]  /*0150*/  FSETP.GEU.AND P1, PT, R2, -R4, PT ;  /* 0x800000040200720b */ /* 0x000fe40003f2e000 */
[----:B------:R-:W-:Y:S02]  /*0160*/  FSETP.GEU.AND P0, PT, R3, -R5, PT ;  /* 0x800000050300720b */ /* 0x000fe40003f0e000 */
[----:B------:R-:W-:Y:S02]  /*0170*/  FSEL R0, R0, RZ, P1 ;  /* 0x000000ff00007208 */ /* 0x000fe40000800000 */
[----:B------:R-:W-:-:S02]  /*0180*/  FSEL R6, R6, RZ, P0 ;  /* 0x000000ff06067208 */ /* 0x000fc40000000000 */
[----:B------:R-:W-:Y:S02]  /*0190*/  FSETP.GTU.AND P1, PT, R0, RZ, PT ;  /* 0x000000ff0000720b */ /* 0x000fe40003f2c000 */
[----:B------:R-:W-:Y:S02]  /*01a0*/  FSETP.GTU.AND P0, PT, R6, RZ, PT ;  /* 0x000000ff0600720b */ /* 0x000fe40003f0c000 */
[----:B------:R-:W-:Y:S02]  /*01b0*/  SEL R0, RZ, 0x1, P1 ;  /* 0x00000001ff007807 */ /* 0x000fe40000800000 */
[----:B------:R-:W-:Y:S02]  /*01c0*/  SEL R5, RZ, 0x100, P0 ;  /* 0x00000100ff057807 */ /* 0x000fe40000000000 */
[----:B------:R-:W-:-:S03]  /*01d0*/  IADD3 R2, P2, R7, UR6, RZ ;  /* 0x0000000607027c10 */ /* 0x000fc6000ff5e0ff */
[----:B------:R-:W-:Y:S01]  /*01e0*/  IMAD.IADD R5, R0, 0x1, R5 ;  /* 0x0000000100057824 */ /* 0x000fe200078e0205 */
[----:B------:R-:W-:-:S05]  /*01f0*/  LEA.HI.X.SX32 R3, R7, UR7, 0x1, P2 ;  /* 0x0000000707037c11 */ /* 0x000fca00090f0eff */
[----:B------:R-:W-:Y:S01]  /*0200*/  STG.E.U16 desc[UR4][R2.64], R5 ;  /* 0x0000000502007986 */ /* 0x000fe2000c101504 */
[----:B------:R-:W-:Y:S05]  /*0210*/  EXIT ;  /* 0x000000000000794d */ /* 0x000fea0003800000 */
.L_x_0:
[----:B------:R-:W-:-:S00]  /*0220*/  BRA `(.L_x_0) ;  /* 0xfffffffc00fc7947 */ /* 0x000fc0000383ffff */
[----:B------:R-:W-:-:S00]  /*0230*/  NOP ;  /* 0x0000000000007918 */ /* 0x000fc00000000000 */
        /* <DEDUP_REMOVED lines=12> */
.L_x_1:


//--------------------- .nv.constant0.triton_poi_fused_convolution_relu_threshold_backward_5 --------------------------
	.section	.nv.constant0.triton_poi_fused_convolution_relu_threshold_backward_5,"a",@progbits
	.sectionflags	@""
	.align	4
.nv.constant0.triton_poi_fused_convolution_relu_threshold_backward_5:
	.zero		556
